//
// Generated by NVIDIA NVVM Compiler
//
// Compiler Build ID: CL-36424714
// Cuda compilation tools, release 13.0, V13.0.88
// Based on NVVM 20.0.0
//

.version 9.0
.target sm_100
.address_size 64

	// .globl	_Z6kernelPKfS0_Pf

.visible .entry _Z6kernelPKfS0_Pf(
	.param .u64 .ptr .align 1 _Z6kernelPKfS0_Pf_param_0,
	.param .u64 .ptr .align 1 _Z6kernelPKfS0_Pf_param_1,
	.param .u64 .ptr .align 1 _Z6kernelPKfS0_Pf_param_2
)
{
	.reg .b32 	%r<5>;
	.reg .b32 	%f<4>;
	.reg .b64 	%rd<11>;

	ld.param.u64 	%rd1, [_Z6kernelPKfS0_Pf_param_0];
	ld.param.u64 	%rd2, [_Z6kernelPKfS0_Pf_param_1];
	ld.param.u64 	%rd3, [_Z6kernelPKfS0_Pf_param_2];
	cvta.to.global.u64 	%rd4, %rd3;
	cvta.to.global.u64 	%rd5, %rd2;
	cvta.to.global.u64 	%rd6, %rd1;
	mov.u32 	%r1, %ctaid.x;
	mov.u32 	%r2, %ntid.x;
	mov.u32 	%r3, %tid.x;
	mad.lo.s32 	%r4, %r1, %r2, %r3;
	mul.wide.s32 	%rd7, %r4, 4;
	add.s64 	%rd8, %rd6, %rd7;
	ld.global.f32 	%f1, [%rd8];
	add.s64 	%rd9, %rd5, %rd7;
	ld.global.f32 	%f2, [%rd9];
	add.f32 	%f3, %f1, %f2;
	add.s64 	%rd10, %rd4, %rd7;
	st.global.f32 	[%rd10], %f3;
	ret;

}


// ===== COMPILED SASS (sm_100) =====

	.target	sm_100

	.elftype	@"ET_EXEC"


//--------------------- .note.nv.tkinfo           --------------------------
	.section	.note.nv.tkinfo,"",@"SHT_NOTE"
	.sectionflags	@"SHF_NOTE_NV_TKINFO"
	.tkinfo
        /*0018*/ 	.word	0x00000002
        /*0030*/ 	.string	""
        /*0030*/ 	.string	"ptxas"
        /*0030*/ 	.string	"Cuda compilation tools, release 13.0, V13.0.88"
        /*0030*/ 	.string	"Build cuda_13.0.r13.0/compiler.36424714_0"
        /*0030*/ 	.string	"-arch sm_100 -m 64 "



//--------------------- .note.nv.cuinfo           --------------------------
	.section	.note.nv.cuinfo,"",@"SHT_NOTE"
	.sectionflags	@"SHF_NOTE_NV_CUINFO"
        /*0018*/ 	.short	0x0002
        /*001a*/ 	.short	0x0064
        /*001c*/ 	.short	0x0082
	.zero		2


//--------------------- .nv.info                  --------------------------
	.section	.nv.info,"",@"SHT_CUDA_INFO"
	.align	4


	//----- nvinfo : EIATTR_REGCOUNT
	.align		4
        /*0000*/ 	.byte	0x04, 0x2f
        /*0002*/ 	.short	(.L_1 - .L_0)
	.align		4
.L_0:
        /*0004*/ 	.word	index@(_Z6kernelPKfS0_Pf)
        /*0008*/ 	.word	0x0000000c


	//----- nvinfo : EIATTR_FRAME_SIZE
	.align		4
.L_1:
        /*000c*/ 	.byte	0x04, 0x11
        /*000e*/ 	.short	(.L_3 - .L_2)
	.align		4
.L_2:
        /*0010*/ 	.word	index@(_Z6kernelPKfS0_Pf)
        /*0014*/ 	.word	0x00000000


	//----- nvinfo : EIATTR_MIN_STACK_SIZE
	.align		4
.L_3:
        /*0018*/ 	.byte	0x04, 0x12
        /*001a*/ 	.short	(.L_5 - .L_4)
	.align		4
.L_4:
        /*001c*/ 	.word	index@(_Z6kernelPKfS0_Pf)
        /*0020*/ 	.word	0x00000000
.L_5:


//--------------------- .nv.compat                --------------------------
	.section	.nv.compat,"",@"SHT_CUDA_COMPAT_INFO"
	.align	4
        /*0000*/ 	.byte	0x02, 0x09, 0x00, 0x00, 0x02, 0x02, 0x01, 0x00, 0x02, 0x05, 0x05, 0x00, 0x03, 0x07, 0x01, 0x01
        /*0010*/ 	.byte	0x02, 0x03, 0x00, 0x00, 0x02, 0x06, 0x01, 0x00, 0x04, 0x0b, 0x08, 0x00, 0x09, 0x00, 0x00, 0x00
        /*0020*/ 	.byte	0x00, 0x00, 0x00, 0x00


//--------------------- .nv.info._Z6kernelPKfS0_Pf --------------------------
	.section	.nv.info._Z6kernelPKfS0_Pf,"",@"SHT_CUDA_INFO"
	.sectionflags	@""
	.align	4


	//----- nvinfo : EIATTR_CUDA_API_VERSION
	.align		4
        /*0000*/ 	.byte	0x04, 0x37
        /*0002*/ 	.short	(.L_7 - .L_6)
.L_6:
        /*0004*/ 	.word	0x00000082


	//----- nvinfo : EIATTR_KPARAM_INFO
	.align		4
.L_7:
        /*0008*/ 	.byte	0x04, 0x17
        /*000a*/ 	.short	(.L_9 - .L_8)
.L_8:
        /*000c*/ 	.word	0x00000000
        /*0010*/ 	.short	0x0002
        /*0012*/ 	.short	0x0010
        /*0014*/ 	.byte	0x00, 0xf5, 0x21, 0x00


	//----- nvinfo : EIATTR_KPARAM_INFO
	.align		4
.L_9:
        /*0018*/ 	.byte	0x04, 0x17
        /*001a*/ 	.short	(.L_11 - .L_10)
.L_10:
        /*001c*/ 	.word	0x00000000
        /*0020*/ 	.short	0x0001
        /*0022*/ 	.short	0x0008
        /*0024*/ 	.byte	0x00, 0xf5, 0x21, 0x00


	//----- nvinfo : EIATTR_KPARAM_INFO
	.align		4
.L_11:
        /*0028*/ 	.byte	0x04, 0x17
        /*002a*/ 	.short	(.L_13 - .L_12)
.L_12:
        /*002c*/ 	.word	0x00000000
        /*0030*/ 	.short	0x0000
        /*0032*/ 	.short	0x0000
        /*0034*/ 	.byte	0x00, 0xf5, 0x21, 0x00


	//----- nvinfo : EIATTR_SPARSE_MMA_MASK
	.align		4
.L_13:
        /*0038*/ 	.byte	0x03, 0x50
        /*003a*/ 	.short	0x0000


	//----- nvinfo : EIATTR_MAXREG_COUNT
	.align		4
        /*003c*/ 	.byte	0x03, 0x1b
        /*003e*/ 	.short	0x00ff


	//----- nvinfo : EIATTR_MERCURY_ISA_VERSION
	.align		4
        /*0040*/ 	.byte	0x03, 0x5f
        /*0042*/ 	.short	0x0101


	//----- nvinfo : EIATTR_VRC_CTA_INIT_COUNT
	.align		4
        /*0044*/ 	.byte	0x02, 0x4a
	.zero		1
	.zero		1


	//----- nvinfo : EIATTR_EXIT_INSTR_OFFSETS
	.align		4
        /*0048*/ 	.byte	0x04, 0x1c
        /*004a*/ 	.short	(.L_15 - .L_14)


	//   ....[0]....
.L_14:
        /*004c*/ 	.word	0x00000100


	//----- nvinfo : EIATTR_CBANK_PARAM_SIZE
	.align		4
.L_15:
        /*0050*/ 	.byte	0x03, 0x19
        /*0052*/ 	.short	0x0018


	//----- nvinfo : EIATTR_PARAM_CBANK
	.align		4
        /*0054*/ 	.byte	0x04, 0x0a
        /*0056*/ 	.short	(.L_17 - .L_16)
	.align		4
.L_16:
        /*0058*/ 	.word	index@(.nv.constant0._Z6kernelPKfS0_Pf)
        /*005c*/ 	.short	0x0380
        /*005e*/ 	.short	0x0018


	//----- nvinfo : EIATTR_SW_WAR
	.align		4
.L_17:
        /*0060*/ 	.byte	0x04, 0x36
        /*0062*/ 	.short	(.L_19 - .L_18)
.L_18:
        /*0064*/ 	.word	0x00000008
.L_19:


//--------------------- .nv.callgraph             --------------------------
	.section	.nv.callgraph,"",@"SHT_CUDA_CALLGRAPH"
	.align	4
	.sectionentsize	8
	.align		4
        /*0000*/ 	.word	0x00000000
	.align		4
        /*0004*/ 	.word	0xffffffff
	.align		4
        /*0008*/ 	.word	0x00000000
	.align		4
        /*000c*/ 	.word	0xfffffffe
	.align		4
        /*0010*/ 	.word	0x00000000
	.align		4
        /*0014*/ 	.word	0xfffffffd
	.align		4
        /*0018*/ 	.word	0x00000000
	.align		4
        /*001c*/ 	.word	0xfffffffc


//--------------------- .text._Z6kernelPKfS0_Pf   --------------------------
	.section	.text._Z6kernelPKfS0_Pf,"ax",@progbits
	.align	128
        .global         _Z6kernelPKfS0_Pf
        .type           _Z6kernelPKfS0_Pf,@function
        .size           _Z6kernelPKfS0_Pf,(.L_x_1 - _Z6kernelPKfS0_Pf)
        .other          _Z6kernelPKfS0_Pf,@"STO_CUDA_ENTRY STV_DEFAULT"
_Z6kernelPKfS0_Pf:
.text._Z6kernelPKfS0_Pf:
[----:B------:R-:W-:Y:S01]  /*0000*/  LDC R1, c[0x0][0x37c] ;  /* 0x0000df00ff017b82 */ /* 0x000fe20000000800 */
[----:B------:R-:W0:Y:S07]  /*0010*/  S2R R0, SR_TID.X ;  /* 0x0000000000007919 */ /* 0x000e2e0000002100 */
[----:B------:R-:W0:Y:S01]  /*0020*/  S2UR UR6, SR_CTAID.X ;  /* 0x00000000000679c3 */ /* 0x000e220000002500 */
[----:B------:R-:W1:Y:S07]  /*0030*/  LDCU.64 UR4, c[0x0][0x358] ;  /* 0x00006b00ff0477ac */ /* 0x000e6e0008000a00 */
[----:B------:R-:W0:Y:S08]  /*0040*/  LDC R9, c[0x0][0x360] ;  /* 0x0000d800ff097b82 */ /* 0x000e300000000800 */
[----:B------:R-:W2:Y:S08]  /*0050*/  LDC.64 R2, c[0x0][0x380] ;  /* 0x0000e000ff027b82 */ /* 0x000eb00000000a00 */
[----:B------:R-:W3:Y:S01]  /*0060*/  LDC.64 R4, c[0x0][0x388] ;  /* 0x0000e200ff047b82 */ /* 0x000ee20000000a00 */
[----:B0-----:R-:W-:-:S07]  /*0070*/  IMAD R9, R9, UR6, R0 ;  /* 0x0000000609097c24 */ /* 0x001fce000f8e0200 */
[----:B------:R-:W0:Y:S01]  /*0080*/  LDC.64 R6, c[0x0][0x390] ;  /* 0x0000e400ff067b82 */ /* 0x000e220000000a00 */
[----:B--2---:R-:W-:-:S06]  /*0090*/  IMAD.WIDE R2, R9, 0x4, R2 ;  /* 0x0000000409027825 */ /* 0x004fcc00078e0202 */
[----:B-1----:R-:W2:Y:S01]  /*00a0*/  LDG.E R2, desc[UR4][R2.64] ;  /* 0x0000000402027981 */ /* 0x002ea2000c1e1900 */
[----:B---3--:R-:W-:-:S06]  /*00b0*/  IMAD.WIDE R4, R9, 0x4, R4 ;  /* 0x0000000409047825 */ /* 0x008fcc00078e0204 */
[----:B------:R-:W2:Y:S01]  /*00c0*/  LDG.E R5, desc[UR4][R4.64] ;  /* 0x0000000404057981 */ /* 0x000ea2000c1e1900 */
[----:B0-----:R-:W-:-:S04]  /*00d0*/  IMAD.WIDE R6, R9, 0x4, R6 ;  /* 0x0000000409067825 */ /* 0x001fc800078e0206 */
[----:B--2---:R-:W-:-:S05]  /*00e0*/  FADD R9, R2, R5 ;  /* 0x0000000502097221 */ /* 0x004fca0000000000 */
[----:B------:R-:W-:Y:S01]  /*00f0*/  STG.E desc[UR4][R6.64], R9 ;  /* 0x0000000906007986 */ /* 0x000fe2000c101904 */
[----:B------:R-:W-:Y:S05]  /*0100*/  EXIT ;  /* 0x000000000000794d */ /* 0x000fea0003800000 */
.L_x_0:
[----:B------:R-:W-:-:S00]  /*0110*/  BRA `(.L_x_0) ;  /* 0xfffffffc00fc7947 */ /* 0x000fc0000383ffff */
[----:B------:R-:W-:-:S00]  /*0120*/  NOP ;  /* 0x0000000000007918 */ /* 0x000fc00000000000 */
        /* <DEDUP_REMOVED lines=13> */
.L_x_1:


//--------------------- .nv.shared.reserved.0     --------------------------
	.section	.nv.shared.reserved.0,"aw",@nobits
	.weak		__nv_reservedSMEM_offset_0_alias
	.size		__nv_reservedSMEM_offset_0_alias, 0, 64
	.other		__nv_reservedSMEM_offset_0_alias,@"STO_CUDA_RESERVED_SHARED STV_DEFAULT"
__nv_reservedSMEM_offset_0_alias:
	.zero		0
	.zero		64


//--------------------- .nv.constant0._Z6kernelPKfS0_Pf --------------------------
	.section	.nv.constant0._Z6kernelPKfS0_Pf,"a",@progbits
	.sectionflags	@""
	.align	4
.nv.constant0._Z6kernelPKfS0_Pf:
	.zero		920


//--------------------- SYMBOLS --------------------------

	.type		.nv.reservedSmem.offset0,@object
	.size		.nv.reservedSmem.offset0,0x4
